	.headerflags	@"EF_CUDA_TEXMODE_UNIFIED EF_CUDA_64BIT_ADDRESS EF_CUDA_SM89 EF_CUDA_VIRTUAL_SM(EF_CUDA_SM89)"
	.elftype	@"ET_EXEC"


//--------------------- .nv.info                  --------------------------
	.section	.nv.info,"",@"SHT_CUDA_INFO"
	.align	4


	//----- nvinfo : EIATTR_REGCOUNT
	.align		4
        /*0000*/ 	.byte	0x04, 0x2f
        /*0002*/ 	.short	(.L_1 - .L_0)
	.align		4
.L_0:
        /*0004*/ 	.word	index@(triton__0d1d2de)
        /*0008*/ 	.word	0x0000000c


	//----- nvinfo : EIATTR_MAX_STACK_SIZE
	.align		4
.L_1:
        /*000c*/ 	.byte	0x04, 0x23
        /*000e*/ 	.short	(.L_3 - .L_2)
	.align		4
.L_2:
        /*0010*/ 	.word	index@(triton__0d1d2de)
        /*0014*/ 	.word	0x00000000


	//----- nvinfo : EIATTR_MIN_STACK_SIZE
	.align		4
.L_3:
        /*0018*/ 	.byte	0x04, 0x12
        /*001a*/ 	.short	(.L_5 - .L_4)
	.align		4
.L_4:
        /*001c*/ 	.word	index@(triton__0d1d2de)
        /*0020*/ 	.word	0x00000000


	//----- nvinfo : EIATTR_FRAME_SIZE
	.align		4
.L_5:
        /*0024*/ 	.byte	0x04, 0x11
        /*0026*/ 	.short	(.L_7 - .L_6)
	.align		4
.L_6:
        /*0028*/ 	.word	index@(triton__0d1d2de)
        /*002c*/ 	.word	0x00000000
.L_7:


//--------------------- .nv.info.triton__0d1d2de  --------------------------
	.section	.nv.info.triton__0d1d2de,"",@"SHT_CUDA_INFO"
	.align	4


	//----- nvinfo : EIATTR_CUDA_API_VERSION
	.align		4
        /*0000*/ 	.byte	0x04, 0x37
        /*0002*/ 	.short	(.L_9 - .L_8)
.L_8:
        /*0004*/ 	.word	0x0000007b


	//----- nvinfo : EIATTR_PARAM_CBANK
	.align		4
.L_9:
        /*0008*/ 	.byte	0x04, 0x0a
        /*000a*/ 	.short	(.L_11 - .L_10)
	.align		4
.L_10:
        /*000c*/ 	.word	index@(.nv.constant0.triton__0d1d2de)
        /*0010*/ 	.short	0x0160
        /*0012*/ 	.short	0x0014


	//----- nvinfo : EIATTR_CBANK_PARAM_SIZE
	.align		4
.L_11:
        /*0014*/ 	.byte	0x03, 0x19
        /*0016*/ 	.short	0x0014


	//----- nvinfo : EIATTR_KPARAM_INFO
	.align		4
        /*0018*/ 	.byte	0x04, 0x17
        /*001a*/ 	.short	(.L_13 - .L_12)
.L_12:
        /*001c*/ 	.word	0x00000000
        /*0020*/ 	.short	0x0002
        /*0022*/ 	.short	0x0010
        /*0024*/ 	.byte	0x00, 0xf0, 0x11, 0x00


	//----- nvinfo : EIATTR_KPARAM_INFO
	.align		4
.L_13:
        /*0028*/ 	.byte	0x04, 0x17
        /*002a*/ 	.short	(.L_15 - .L_14)
.L_14:
        /*002c*/ 	.word	0x00000000
        /*0030*/ 	.short	0x0001
        /*0032*/ 	.short	0x0008
        /*0034*/ 	.byte	0x00, 0xf0, 0x21, 0x00


	//----- nvinfo : EIATTR_KPARAM_INFO
	.align		4
.L_15:
        /*0038*/ 	.byte	0x04, 0x17
        /*003a*/ 	.short	(.L_17 - .L_16)
.L_16:
        /*003c*/ 	.word	0x00000000
        /*0040*/ 	.short	0x0000
        /*0042*/ 	.short	0x0000
        /*0044*/ 	.byte	0x00, 0xf0, 0x21, 0x00


	//----- nvinfo : EIATTR_MAXREG_COUNT
	.align		4
.L_17:
        /*0048*/ 	.byte	0x03, 0x1b
        /*004a*/ 	.short	0x00ff


	//----- nvinfo : EIATTR_EXIT_INSTR_OFFSETS
	.align		4
        /*004c*/ 	.byte	0x04, 0x1c
        /*004e*/ 	.short	(.L_19 - .L_18)


	//   ....[0]....
.L_18:
        /*0050*/ 	.word	0x00000290


	//----- nvinfo : EIATTR_MAX_THREADS
	.align		4
.L_19:
        /*0054*/ 	.byte	0x04, 0x05
        /*0056*/ 	.short	(.L_21 - .L_20)
.L_20:
        /*0058*/ 	.word	0x00000100
        /*005c*/ 	.word	0x00000001
        /*0060*/ 	.word	0x00000001
.L_21:


//--------------------- .nv.rel.action            --------------------------
	.section	.nv.rel.action,"",@"SHT_CUDA_RELOCINFO"
	.align	8
	.sectionentsize	8
        /*0000*/ 	.byte	0x73, 0x00, 0x00, 0x00, 0x00, 0x00, 0x00, 0x00, 0x00, 0x00, 0x00, 0x11, 0x25, 0x00, 0x05, 0x36


//--------------------- .nv.constant0.triton__0d1d2de --------------------------
	.section	.nv.constant0.triton__0d1d2de,"a",@progbits
	.align	4
.nv.constant0.triton__0d1d2de:
	.zero		372


//--------------------- .text.triton__0d1d2de     --------------------------
	.section	.text.triton__0d1d2de,"ax",@progbits
	.sectioninfo	@"SHI_REGISTERS=12"
	.align	128
        .global         triton__0d1d2de
        .type           triton__0d1d2de,@function
        .size           triton__0d1d2de,(.L_x_1 - triton__0d1d2de)
        .other          triton__0d1d2de,@"STO_CUDA_ENTRY STV_DEFAULT"
triton__0d1d2de:
.text.triton__0d1d2de:
[----:B------:R-:W-:-:S02]  /*0000*/  IMAD.MOV.U32 R1, RZ, RZ, c[0x0][0x28] ;  /* 0x00000a00ff017624 */ /* 0x000fc400078e00ff */
[----:B------:R-:W0:Y:S01]  /*0010*/  S2R R0, SR_TID.X ;  /* 0x0000000000007919 */ /* 0x000e220000002100 */
[----:B------:R-:W-:-:S03]  /*0020*/  ULDC.64 UR4, c[0x0][0x118] ;  /* 0x0000460000047ab9 */ /* 0x000fc60000000a00 */
[----:B------:R-:W1:Y:S01]  /*0030*/  S2R R3, SR_CTAID.X ;  /* 0x0000000000037919 */ /* 0x000e620000002500 */
[----:B0-----:R-:W-:Y:S01]  /*0040*/  IMAD.SHL.U32 R0, R0, 0x2, RZ ;  /* 0x0000000200007824 */ /* 0x001fe200078e00ff */
[----:B-1----:R-:W-:-:S04]  /*0050*/  SHF.R.S32.HI R7, RZ, 0x16, R3 ;  /* 0x00000016ff077819 */ /* 0x002fc80000011403 */
[----:B------:R-:W-:Y:S02]  /*0060*/  LOP3.LUT R0, R0, 0x1fe, RZ, 0xc0, !PT ;  /* 0x000001fe00007812 */ /* 0x000fe400078ec0ff */
[----:B------:R-:W-:-:S03]  /*0070*/  SGXT R7, R7, 0x1 ;  /* 0x000000010707781a */ /* 0x000fc60000000200 */
[----:B------:R-:W-:-:S05]  /*0080*/  IMAD R0, R3, 0x200, R0 ;  /* 0x0000020003007824 */ /* 0x000fca00078e0200 */
[-C--:B------:R-:W-:Y:S02]  /*0090*/  LEA.HI R2, R7, R0.reuse, RZ, 0x13 ;  /* 0x0000000007027211 */ /* 0x080fe400078f98ff */
[----:B------:R-:W-:Y:S02]  /*00a0*/  SHF.R.S32.HI R3, RZ, 0x1f, R0 ;  /* 0x0000001fff037819 */ /* 0x000fe40000011400 */
[----:B------:R-:W-:Y:S02]  /*00b0*/  SHF.R.S32.HI R4, RZ, 0x13, R2 ;  /* 0x00000013ff047819 */ /* 0x000fe40000011402 */
[-C--:B------:R-:W-:Y:S02]  /*00c0*/  LEA.HI R3, R3, R0.reuse, RZ, 0x8 ;  /* 0x0000000003037211 */ /* 0x080fe400078f40ff */
[----:B------:R-:W-:Y:S02]  /*00d0*/  LOP3.LUT R5, R4, 0xffff, RZ, 0xc0, !PT ;  /* 0x0000ffff04057812 */ /* 0x000fe400078ec0ff */
[----:B------:R-:W-:-:S02]  /*00e0*/  LEA.HI R7, R7, R0, RZ, 0x14 ;  /* 0x0000000007077211 */ /* 0x000fc400078fa0ff */
[----:B------:R-:W-:Y:S02]  /*00f0*/  LEA.HI R2, R5, R4, RZ, 0x11 ;  /* 0x0000000405027211 */ /* 0x000fe400078f88ff */
[--C-:B------:R-:W-:Y:S02]  /*0100*/  SHF.R.S32.HI R5, RZ, 0x1f, R3.reuse ;  /* 0x0000001fff057819 */ /* 0x100fe40000011403 */
[----:B------:R-:W-:Y:S02]  /*0110*/  LOP3.LUT R6, R2, 0xfffe, RZ, 0xc0, !PT ;  /* 0x0000fffe02067812 */ /* 0x000fe400078ec0ff */
[----:B------:R-:W-:Y:S02]  /*0120*/  SHF.R.S32.HI R2, RZ, 0x8, R3 ;  /* 0x00000008ff027819 */ /* 0x000fe40000011403 */
[----:B------:R-:W-:Y:S01]  /*0130*/  LOP3.LUT R3, R3, 0xffffff00, RZ, 0xc0, !PT ;  /* 0xffffff0003037812 */ /* 0x000fe200078ec0ff */
[----:B------:R-:W-:Y:S01]  /*0140*/  IMAD.MOV R6, RZ, RZ, -R6 ;  /* 0x000000ffff067224 */ /* 0x000fe200078e0a06 */
[----:B------:R-:W-:-:S03]  /*0150*/  LEA.HI R5, R5, R2, RZ, 0xb ;  /* 0x0000000205057211 */ /* 0x000fc600078f58ff */
[----:B------:R-:W-:Y:S01]  /*0160*/  IMAD.IADD R3, R0, 0x1, -R3 ;  /* 0x0000000100037824 */ /* 0x000fe200078e0a03 */
[----:B------:R-:W-:Y:S02]  /*0170*/  PRMT R9, R6, 0x7710, RZ ;  /* 0x0000771006097816 */ /* 0x000fe400000000ff */
[----:B------:R-:W-:Y:S02]  /*0180*/  SHF.R.S32.HI R6, RZ, 0x14, R7 ;  /* 0x00000014ff067819 */ /* 0x000fe40000011407 */
[----:B------:R-:W-:Y:S01]  /*0190*/  LOP3.LUT R5, R5, 0xff800, RZ, 0xc0, !PT ;  /* 0x000ff80005057812 */ /* 0x000fe200078ec0ff */
[----:B------:R-:W-:Y:S02]  /*01a0*/  IMAD.IADD R4, R4, 0x1, R9 ;  /* 0x0000000104047824 */ /* 0x000fe400078e0209 */
[----:B------:R-:W-:Y:S02]  /*01b0*/  IMAD R6, R6, 0x400, R3 ;  /* 0x0000040006067824 */ /* 0x000fe400078e0203 */
[----:B------:R-:W-:Y:S01]  /*01c0*/  IMAD.IADD R5, R2, 0x1, -R5 ;  /* 0x0000000102057824 */ /* 0x000fe200078e0a05 */
[----:B------:R-:W-:Y:S01]  /*01d0*/  PRMT R2, R4, 0x9910, RZ ;  /* 0x0000991004027816 */ /* 0x000fe200000000ff */
[----:B------:R-:W-:-:S02]  /*01e0*/  IMAD.MOV.U32 R9, RZ, RZ, 0x2 ;  /* 0x00000002ff097424 */ /* 0x000fc400078e00ff */
[----:B------:R-:W-:-:S04]  /*01f0*/  IMAD R5, R5, 0x1000, R6 ;  /* 0x0000100005057824 */ /* 0x000fc800078e0206 */
[----:B------:R-:W-:-:S04]  /*0200*/  IMAD R2, R2, 0x100, R5 ;  /* 0x0000010002027824 */ /* 0x000fc800078e0205 */
[----:B------:R-:W-:-:S06]  /*0210*/  IMAD.WIDE R2, R2, R9, c[0x0][0x160] ;  /* 0x0000580002027625 */ /* 0x000fcc00078e0209 */
[----:B------:R-:W2:Y:S02]  /*0220*/  LDG.E R2, [R2.64] ;  /* 0x0000000402027981 */ /* 0x000ea4000c1e1900 */
[C---:B--2---:R-:W-:Y:S01]  /*0230*/  PRMT R4, R2.reuse, 0x7632, R4 ;  /* 0x0000763202047816 */ /* 0x044fe20000000004 */
[----:B------:R-:W-:-:S04]  /*0240*/  IMAD.U32 R6, R2, 0x10000, RZ ;  /* 0x0001000002067824 */ /* 0x000fc800078e00ff */
[----:B------:R-:W-:Y:S02]  /*0250*/  IMAD.U32 R7, R4, 0x10000, RZ ;  /* 0x0001000004077824 */ /* 0x000fe400078e00ff */
[----:B------:R-:W-:-:S03]  /*0260*/  IMAD.WIDE R4, R0, R9, c[0x0][0x168] ;  /* 0x00005a0000047625 */ /* 0x000fc600078e0209 */
[----:B------:R-:W-:-:S05]  /*0270*/  F2FP.BF16.F32.PACK_AB R7, R7, R6 ;  /* 0x000000060707723e */ /* 0x000fca00000010ff */
[----:B------:R-:W-:Y:S01]  /*0280*/  STG.E [R4.64], R7 ;  /* 0x0000000704007986 */ /* 0x000fe2000c101904 */
[----:B------:R-:W-:Y:S05]  /*0290*/  EXIT ;  /* 0x000000000000794d */ /* 0x000fea0003800000 */
.L_x_0:
[----:B------:R-:W-:-:S00]  /*02a0*/  BRA `(.L_x_0) ;  /* 0xfffffff000007947 */ /* 0x000fc0000383ffff */
[----:B------:R-:W-:-:S00]  /*02b0*/  NOP ;  /* 0x0000000000007918 */ /* 0x000fc00000000000 */
        /* <DEDUP_REMOVED lines=12> */
.L_x_1:
